	.headerflags	@"EF_CUDA_TEXMODE_UNIFIED EF_CUDA_64BIT_ADDRESS EF_CUDA_ACCELERATORS EF_CUDA_SM90 EF_CUDA_VIRTUAL_SM(EF_CUDA_SM90)"
	.elftype	@"ET_EXEC"


//--------------------- .nv.info                  --------------------------
	.section	.nv.info,"",@"SHT_CUDA_INFO"
	.align	4


	//----- nvinfo : EIATTR_REGCOUNT
	.align		4
        /*0000*/ 	.byte	0x04, 0x2f
        /*0002*/ 	.short	(.L_1 - .L_0)
	.align		4
.L_0:
        /*0004*/ 	.word	index@(triton_mm)
        /*0008*/ 	.word	0x0000002a


	//----- nvinfo : EIATTR_MIN_STACK_SIZE
	.align		4
.L_1:
        /*000c*/ 	.byte	0x04, 0x12
        /*000e*/ 	.short	(.L_3 - .L_2)
	.align		4
.L_2:
        /*0010*/ 	.word	index@(triton_mm)
        /*0014*/ 	.word	0x00000000


	//----- nvinfo : EIATTR_FRAME_SIZE
	.align		4
.L_3:
        /*0018*/ 	.byte	0x04, 0x11
        /*001a*/ 	.short	(.L_5 - .L_4)
	.align		4
.L_4:
        /*001c*/ 	.word	index@(triton_mm)
        /*0020*/ 	.word	0x00000000


	//----- nvinfo : EIATTR_MIN_STACK_SIZE
	.align		4
.L_5:
        /*0024*/ 	.byte	0x04, 0x12
        /*0026*/ 	.short	(.L_7 - .L_6)
	.align		4
.L_6:
        /*0028*/ 	.word	index@(triton_mm)
        /*002c*/ 	.word	0x00000000
.L_7:


//--------------------- .nv.info.triton_mm        --------------------------
	.section	.nv.info.triton_mm,"",@"SHT_CUDA_INFO"
	.sectionflags	@""
	.align	4


	//----- nvinfo : EIATTR_CUDA_API_VERSION
	.align		4
        /*0000*/ 	.byte	0x04, 0x37
        /*0002*/ 	.short	(.L_9 - .L_8)
.L_8:
        /*0004*/ 	.word	0x0000007c


	//----- nvinfo : EIATTR_KPARAM_INFO
	.align		4
.L_9:
        /*0008*/ 	.byte	0x04, 0x17
        /*000a*/ 	.short	(.L_11 - .L_10)
.L_10:
        /*000c*/ 	.word	0x00000000
        /*0010*/ 	.short	0x0002
        /*0012*/ 	.short	0x0010
        /*0014*/ 	.byte	0x00, 0xf0, 0x21, 0x00


	//----- nvinfo : EIATTR_KPARAM_INFO
	.align		4
.L_11:
        /*0018*/ 	.byte	0x04, 0x17
        /*001a*/ 	.short	(.L_13 - .L_12)
.L_12:
        /*001c*/ 	.word	0x00000000
        /*0020*/ 	.short	0x0001
        /*0022*/ 	.short	0x0008
        /*0024*/ 	.byte	0x00, 0xf0, 0x21, 0x00


	//----- nvinfo : EIATTR_KPARAM_INFO
	.align		4
.L_13:
        /*0028*/ 	.byte	0x04, 0x17
        /*002a*/ 	.short	(.L_15 - .L_14)
.L_14:
        /*002c*/ 	.word	0x00000000
        /*0030*/ 	.short	0x0000
        /*0032*/ 	.short	0x0000
        /*0034*/ 	.byte	0x00, 0xf0, 0x21, 0x00


	//----- nvinfo : EIATTR_SPARSE_MMA_MASK
	.align		4
.L_15:
        /*0038*/ 	.byte	0x03, 0x50
        /*003a*/ 	.short	0x0000


	//----- nvinfo : EIATTR_MAXREG_COUNT
	.align		4
        /*003c*/ 	.byte	0x03, 0x1b
        /*003e*/ 	.short	0x00ff


	//----- nvinfo : EIATTR_EXIT_INSTR_OFFSETS
	.align		4
        /*0040*/ 	.byte	0x04, 0x1c
        /*0042*/ 	.short	(.L_17 - .L_16)


	//   ....[0]....
.L_16:
        /*0044*/ 	.word	0x00000e40


	//   ....[1]....
        /*0048*/ 	.word	0x00000e90


	//----- nvinfo : EIATTR_MAX_THREADS
	.align		4
.L_17:
        /*004c*/ 	.byte	0x04, 0x05
        /*004e*/ 	.short	(.L_19 - .L_18)
.L_18:
        /*0050*/ 	.word	0x00000100
        /*0054*/ 	.word	0x00000001
        /*0058*/ 	.word	0x00000001


	//----- nvinfo : EIATTR_CBANK_PARAM_SIZE
	.align		4
.L_19:
        /*005c*/ 	.byte	0x03, 0x19
        /*005e*/ 	.short	0x0018


	//----- nvinfo : EIATTR_PARAM_CBANK
	.align		4
        /*0060*/ 	.byte	0x04, 0x0a
        /*0062*/ 	.short	(.L_21 - .L_20)
	.align		4
.L_20:
        /*0064*/ 	.word	index@(.nv.constant0.triton_mm)
        /*0068*/ 	.short	0x0210
        /*006a*/ 	.short	0x0018


	//----- nvinfo : EIATTR_SW_WAR
	.align		4
.L_21:
        /*006c*/ 	.byte	0x04, 0x36
        /*006e*/ 	.short	(.L_23 - .L_22)
.L_22:
        /*0070*/ 	.word	0x00000008
.L_23:


//--------------------- .nv.callgraph             --------------------------
	.section	.nv.callgraph,"",@"SHT_CUDA_CALLGRAPH"
	.align	4
	.sectionentsize	8
	.align		4
        /*0000*/ 	.word	0x00000000
	.align		4
        /*0004*/ 	.word	0xffffffff
	.align		4
        /*0008*/ 	.word	0x00000000
	.align		4
        /*000c*/ 	.word	0xfffffffe
	.align		4
        /*0010*/ 	.word	0x00000000
	.align		4
        /*0014*/ 	.word	0xfffffffd
	.align		4
        /*0018*/ 	.word	0x00000000
	.align		4
        /*001c*/ 	.word	0xfffffffc


//--------------------- .text.triton_mm           --------------------------
	.section	.text.triton_mm,"ax",@progbits
	.sectionflags	@"SHF_BARRIERS=1"
	.align	128
        .global         triton_mm
        .type           triton_mm,@function
        .size           triton_mm,(.L_x_2 - triton_mm)
        .other          triton_mm,@"STO_CUDA_ENTRY STV_DEFAULT"
triton_mm:
.text.triton_mm:
[----:B------:R-:W1:Y:S08]  /*0000*/  LDC R1, c[0x0][0x28] ;  /* 0x00000a00ff017b82 */ /* 0x000e700000000800 */
[----:B------:R-:W2:Y:S01]  /*0010*/  S2UR UR13, SR_CTAID.X ;  /* 0x00000000000d79c3 */ /* 0x000ea20000002500 */
[----:B------:R-:W3:Y:S01]  /*0020*/  S2R R30, SR_TID.X ;  /* 0x00000000001e7919 */ /* 0x000ee20000002100 */
[----:B------:R-:W-:-:S06]  /*0030*/  ULDC.64 UR14, c[0x0][0x208] ;  /* 0x00008200000e7ab9 */ /* 0x000fcc0000000a00 */
[----:B------:R-:W4:Y:S08]  /*0040*/  LDC.64 R32, c[0x0][0x210] ;  /* 0x00008400ff207b82 */ /* 0x000f300000000a00 */
[----:B------:R-:W5:Y:S01]  /*0050*/  LDC.64 R36, c[0x0][0x218] ;  /* 0x00008600ff247b82 */ /* 0x000f620000000a00 */
[----:B--2---:R-:W-:-:S04]  /*0060*/  UIMAD.WIDE UR4, UR13, 0x2aaaaaab, URZ ;  /* 0x2aaaaaab0d0478a5 */ /* 0x004fc8000f8e023f */
[----:B------:R-:W-:-:S04]  /*0070*/  USHF.R.U32.HI UR4, URZ, 0x1f, UR5 ;  /* 0x0000001f3f047899 */ /* 0x000fc80008011605 */
[----:B------:R-:W-:Y:S01]  /*0080*/  ULEA.HI.SX32 UR6, UR5, UR4, 0x1b ;  /* 0x0000000405067291 */ /* 0x000fe2000f8fda3f */
[C---:B---3--:R-:W-:Y:S01]  /*0090*/  IMAD.SHL.U32 R26, R30.reuse, 0x2, RZ ;  /* 0x000000021e1a7824 */ /* 0x048fe200078e00ff */
[----:B------:R-:W-:Y:S01]  /*00a0*/  SHF.R.U32.HI R25, RZ, 0x4, R30 ;  /* 0x00000004ff197819 */ /* 0x000fe2000001161e */
[----:B------:R-:W-:Y:S01]  /*00b0*/  UMOV UR4, 0xfffffff8 ;  /* 0xfffffff800047882 */ /* 0x000fe20000000000 */
[----:B------:R-:W-:Y:S01]  /*00c0*/  UIMAD UR8, UR6, -0xc0, UR13 ;  /* 0xffffff40060878a4 */ /* 0x000fe2000f8e020d */
[C---:B------:R-:W-:Y:S01]  /*00d0*/  IMAD.SHL.U32 R27, R30.reuse, 0x8, RZ ;  /* 0x000000081e1b7824 */ /* 0x040fe200078e00ff */
[----:B------:R-:W-:Y:S01]  /*00e0*/  UIMAD UR4, UR6, UR4, 0x1 ;  /* 0x00000001060474a4 */ /* 0x000fe2000f8e0204 */
[----:B------:R-:W-:Y:S01]  /*00f0*/  SGXT.U32 R25, R25, 0x4 ;  /* 0x000000041919781a */ /* 0x000fe20000000000 */
[----:B------:R-:W-:Y:S01]  /*0100*/  IMAD.SHL.U32 R20, R30, 0x40, RZ ;  /* 0x000000401e147824 */ /* 0x000fe200078e00ff */
[----:B------:R-:W-:Y:S01]  /*0110*/  LOP3.LUT R39, R26, 0x1e, RZ, 0xc0, !PT ;  /* 0x0000001e1a277812 */ /* 0x000fe200078ec0ff */
[----:B------:R-:W-:Y:S01]  /*0120*/  UISETP.LT.AND UP0, UPT, UR4, 0x8, UPT ;  /* 0x000000080400788c */ /* 0x000fe2000bf01270 */
[----:B------:R-:W-:Y:S01]  /*0130*/  IMAD.U32 R4, RZ, RZ, UR8 ;  /* 0x00000008ff047e24 */ /* 0x000fe2000f8e00ff */
[----:B------:R-:W-:-:S02]  /*0140*/  LOP3.LUT R9, R27, 0x18, R30, 0x48, !PT ;  /* 0x000000181b097812 */ /* 0x000fc400078e481e */
[----:B------:R-:W-:Y:S01]  /*0150*/  USEL UR7, UR4, 0x8, UP0 ;  /* 0x0000000804077887 */ /* 0x000fe20008000000 */
[----:B----4-:R-:W-:Y:S01]  /*0160*/  IMAD.WIDE.U32 R38, R39, 0x2, R32 ;  /* 0x0000000227267825 */ /* 0x010fe200078e0020 */
[----:B------:R-:W-:Y:S01]  /*0170*/  IABS R4, R4 ;  /* 0x0000000400047213 */ /* 0x000fe20000000000 */
[----:B------:R-:W-:Y:S01]  /*0180*/  UMOV UR4, URZ ;  /* 0x0000003f00047c82 */ /* 0x000fe20008000000 */
[----:B------:R-:W-:Y:S01]  /*0190*/  ULOP3.LUT UR8, UR8, UR7, URZ, 0x3c, !UPT ;  /* 0x0000000708087292 */ /* 0x000fe2000f8e3c3f */
[----:B------:R-:W-:Y:S01]  /*01a0*/  IMAD.SHL.U32 R9, R9, 0x2, RZ ;  /* 0x0000000209097824 */ /* 0x000fe200078e00ff */
[----:B------:R-:W-:Y:S01]  /*01b0*/  R2UR UR10, R4 ;  /* 0x00000000040a72ca */ /* 0x000fe200000e0000 */
[----:B------:R-:W-:Y:S01]  /*01c0*/  IMAD.U32 R3, RZ, RZ, UR7 ;  /* 0x00000007ff037e24 */ /* 0x000fe2000f8e00ff */
[--C-:B------:R-:W-:Y:S02]  /*01d0*/  SHF.R.U32.HI R23, RZ, 0x4, R30.reuse ;  /* 0x00000004ff177819 */ /* 0x100fe4000001161e */
[----:B------:R-:W-:-:S02]  /*01e0*/  SHF.R.U32.HI R21, RZ, 0x5, R30 ;  /* 0x00000005ff157819 */ /* 0x000fc4000001161e */
[-C--:B------:R-:W-:Y:S02]  /*01f0*/  IABS R0, R3.reuse ;  /* 0x0000000300007213 */ /* 0x080fe40000000000 */
[----:B------:R-:W-:Y:S02]  /*0200*/  IABS R3, R3 ;  /* 0x0000000300037213 */ /* 0x000fe40000000000 */
[----:B------:R-:W-:Y:S02]  /*0210*/  R2UR UR16, R0 ;  /* 0x00000000001072ca */ /* 0x000fe400000e0000 */
[----:B------:R-:W-:Y:S02]  /*0220*/  SGXT.U32 R23, R23, 0x1 ;  /* 0x000000011717781a */ /* 0x000fe40000000000 */
[----:B------:R-:W-:Y:S02]  /*0230*/  SGXT.U32 R21, R21, 0x3 ;  /* 0x000000031515781a */ /* 0x000fe40000000000 */
[----:B------:R-:W-:-:S07]  /*0240*/  LOP3.LUT R20, R20, 0x3c0, RZ, 0xc0, !PT ;  /* 0x000003c014147812 */ /* 0x000fce00078ec0ff */
[----:B------:R-:W2:Y:S08]  /*0250*/  I2F.RP R0, UR16 ;  /* 0x0000001000007d06 */ /* 0x000eb00008209400 */
[----:B--2---:R-:W2:Y:S02]  /*0260*/  MUFU.RCP R0, R0 ;  /* 0x0000000000007308 */ /* 0x004ea40000001000 */
[----:B--2---:R-:W-:-:S02]  /*0270*/  VIADD R2, R0, 0xffffffe ;  /* 0x0ffffffe00027836 */ /* 0x004fc40000000000 */
[----:B------:R-:W-:-:S04]  /*0280*/  IMAD.MOV R0, RZ, RZ, -R3 ;  /* 0x000000ffff007224 */ /* 0x000fc800078e0a03 */
[----:B------:R-:W2:Y:S01]  /*0290*/  F2I.FTZ.U32.TRUNC.NTZ R2, R2 ;  /* 0x0000000200027305 */ /* 0x000ea2000021f000 */
[----:B------:R-:W-:Y:S02]  /*02a0*/  R2UR UR11, R0 ;  /* 0x00000000000b72ca */ /* 0x000fe400000e0000 */
[----:B------:R-:W-:-:S04]  /*02b0*/  SHF.R.U32.HI R0, RZ, 0x2, R30 ;  /* 0x00000002ff007819 */ /* 0x000fc8000001161e */
[----:B------:R-:W-:Y:S02]  /*02c0*/  SGXT.U32 R0, R0, 0x6 ;  /* 0x000000060000781a */ /* 0x000fe40000000000 */
[----:B--2---:R-:W-:-:S13]  /*02d0*/  R2UR UR5, R2 ;  /* 0x00000000020572ca */ /* 0x004fda00000e0000 */
[----:B------:R-:W-:-:S04]  /*02e0*/  UIADD3 UR9, URZ, -UR5, URZ ;  /* 0x800000053f097290 */ /* 0x000fc8000fffe03f */
[----:B------:R-:W-:-:S04]  /*02f0*/  UIMAD UR9, UR9, UR16, URZ ;  /* 0x00000010090972a4 */ /* 0x000fc8000f8e023f */
[----:B------:R-:W-:-:S07]  /*0300*/  UIMAD.WIDE.U32 UR4, UR5, UR9, UR4 ;  /* 0x00000009050472a5 */ /* 0x000fce000f8e0004 */
[----:B------:R-:W-:Y:S02]  /*0310*/  UMOV UR9, UR5 ;  /* 0x0000000500097c82 */ /* 0x000fe40008000000 */
[----:B------:R-:W-:-:S04]  /*0320*/  UIMAD.WIDE.U32 UR4, UR9, UR10, URZ ;  /* 0x0000000a090472a5 */ /* 0x000fc8000f8e003f */
[----:B------:R-:W-:-:S04]  /*0330*/  UIMAD UR4, UR5, UR11, UR10 ;  /* 0x0000000b050472a4 */ /* 0x000fc8000f8e020a */
[----:B------:R-:W-:-:S11]  /*0340*/  UISETP.GT.U32.AND UP1, UPT, UR16, UR4, UPT ;  /* 0x000000041000728c */ /* 0x000fd6000bf24070 */
[----:B------:R-:W-:Y:S02]  /*0350*/  @!UP1 UIADD3 UR4, UR4, -UR16, URZ ;  /* 0x8000001004049290 */ /* 0x000fe4000fffe03f */
[----:B------:R-:W-:Y:S02]  /*0360*/  @!UP1 UIADD3 UR5, UR5, 0x1, URZ ;  /* 0x0000000105059890 */ /* 0x000fe4000fffe03f */
[----:B------:R-:W-:Y:S02]  /*0370*/  UISETP.GE.U32.AND UP0, UPT, UR4, UR16, UPT ;  /* 0x000000100400728c */ /* 0x000fe4000bf06070 */
[----:B------:R-:W-:Y:S01]  /*0380*/  UISETP.GE.AND UP1, UPT, UR8, URZ, UPT ;  /* 0x0000003f0800728c */ /* 0x000fe2000bf26270 */
[----:B------:R-:W2:Y:S01]  /*0390*/  S2UR UR8, SR_CgaCtaId ;  /* 0x00000000000879c3 */ /* 0x000ea20000008800 */
[----:B------:R-:W-:-:S07]  /*03a0*/  UMOV UR4, 0x400 ;  /* 0x0000040000047882 */ /* 0x000fce0000000000 */
[----:B------:R-:W-:Y:S02]  /*03b0*/  @UP0 UIADD3 UR5, UR5, 0x1, URZ ;  /* 0x0000000105050890 */ /* 0x000fe4000fffe03f */
[----:B------:R-:W-:Y:S02]  /*03c0*/  UISETP.NE.AND UP0, UPT, UR7, URZ, UPT ;  /* 0x0000003f0700728c */ /* 0x000fe4000bf05270 */
[----:B------:R-:W-:Y:S02]  /*03d0*/  ULOP3.LUT UR7, URZ, UR7, URZ, 0x33, !UPT ;  /* 0x000000073f077292 */ /* 0x000fe4000f8e333f */
[----:B------:R-:W-:-:S04]  /*03e0*/  @!UP1 UIADD3 UR5, -UR5, URZ, URZ ;  /* 0x0000003f05059290 */ /* 0x000fc8000fffe13f */
[----:B------:R-:W-:-:S04]  /*03f0*/  USEL UR5, UR7, UR5, !UP0 ;  /* 0x0000000507057287 */ /* 0x000fc8000c000000 */
[----:B------:R-:W-:Y:S02]  /*0400*/  USHF.L.U32 UR12, UR5, 0x7, URZ ;  /* 0x00000007050c7899 */ /* 0x000fe4000800063f */
[----:B--2---:R-:W-:-:S03]  /*0410*/  UPRMT UR8, UR8, 0x654, UR4 ;  /* 0x0000065408087896 */ /* 0x004fc60008000004 */
[----:B------:R-:W-:Y:S01]  /*0420*/  UMOV UR4, 0x20 ;  /* 0x0000002000047882 */ /* 0x000fe20000000000 */
[----:B------:R-:W-:Y:S01]  /*0430*/  LOP3.LUT R2, R0, UR12, RZ, 0xfc, !PT ;  /* 0x0000000c00027c12 */ /* 0x000fe2000f8efcff */
[----:B------:R-:W-:-:S04]  /*0440*/  IMAD.U32 R7, RZ, RZ, UR12 ;  /* 0x0000000cff077e24 */ /* 0x000fc8000f8e00ff */
[----:B------:R-:W-:-:S05]  /*0450*/  IMAD.HI R3, R2, 0x2aaaaaab, RZ ;  /* 0x2aaaaaab02037827 */ /* 0x000fca00078e02ff */
[----:B------:R-:W-:-:S04]  /*0460*/  SHF.R.U32.HI R4, RZ, 0x1f, R3 ;  /* 0x0000001fff047819 */ /* 0x000fc80000011603 */
[----:B------:R-:W-:Y:S02]  /*0470*/  LEA.HI R5, R3, R4, RZ, 0x17 ;  /* 0x0000000403057211 */ /* 0x000fe400078fb8ff */
[----:B------:R-:W-:Y:S02]  /*0480*/  SHF.R.U32.HI R3, RZ, 0x2, R30 ;  /* 0x00000002ff037819 */ /* 0x000fe4000001161e */
[----:B------:R-:W-:Y:S02]  /*0490*/  LOP3.LUT R4, R7, 0x40, R0, 0xfe, !PT ;  /* 0x0000004007047812 */ /* 0x000fe400078efe00 */
[----:B------:R-:W-:Y:S02]  /*04a0*/  LOP3.LUT R6, R26, 0x18, R3, 0x48, !PT ;  /* 0x000000181a067812 */ /* 0x000fe400078e4803 */
[----:B------:R-:W-:Y:S01]  /*04b0*/  LOP3.LUT R7, R26, 0x6, RZ, 0xc0, !PT ;  /* 0x000000061a077812 */ /* 0x000fe200078ec0ff */
[----:B------:R-:W-:-:S04]  /*04c0*/  IMAD.HI R3, R4, 0x2aaaaaab, RZ ;  /* 0x2aaaaaab04037827 */ /* 0x000fc800078e02ff */
[----:B------:R-:W-:Y:S01]  /*04d0*/  IMAD R8, R25, 0x20, R6 ;  /* 0x0000002019087824 */ /* 0x000fe200078e0206 */
[----:B------:R-:W-:-:S03]  /*04e0*/  SHF.R.U32.HI R6, RZ, 0x1f, R3 ;  /* 0x0000001fff067819 */ /* 0x000fc60000011603 */
[----:B------:R-:W-:Y:S01]  /*04f0*/  IMAD.IADD R8, R7, 0x1, R8 ;  /* 0x0000000107087824 */ /* 0x000fe200078e0208 */
[----:B------:R-:W-:Y:S01]  /*0500*/  LEA.HI R7, R3, R6, RZ, 0x17 ;  /* 0x0000000603077211 */ /* 0x000fe200078fb8ff */
[----:B------:R-:W-:Y:S01]  /*0510*/  IMAD R6, R5, -0xc00, R2 ;  /* 0xfffff40005067824 */ /* 0x000fe200078e0202 */
[----:B------:R-:W-:Y:S02]  /*0520*/  LOP3.LUT R3, R27, 0x18, RZ, 0xc0, !PT ;  /* 0x000000181b037812 */ /* 0x000fe400078ec0ff */
[----:B------:R-:W-:Y:S01]  /*0530*/  LOP3.LUT R2, R0, 0x40, RZ, 0xfc, !PT ;  /* 0x0000004000027812 */ /* 0x000fe200078efcff */
[----:B------:R-:W-:Y:S01]  /*0540*/  IMAD R4, R7, -0xc00, R4 ;  /* 0xfffff40007047824 */ /* 0x000fe200078e0204 */
[----:B------:R-:W-:Y:S01]  /*0550*/  LEA R24, R8, UR8, 0x1 ;  /* 0x0000000808187c11 */ /* 0x000fe2000f8e08ff */
[----:B------:R-:W-:Y:S01]  /*0560*/  IMAD R0, R0, 0x40, R9 ;  /* 0x0000004000007824 */ /* 0x000fe200078e0209 */
[----:B------:R-:W-:Y:S01]  /*0570*/  SHF.R.U32.HI R5, RZ, 0x1, R30 ;  /* 0x00000001ff057819 */ /* 0x000fe2000001161e */
[----:B------:R-:W-:-:S02]  /*0580*/  IMAD R35, R6, 0xc00, R3 ;  /* 0x00000c0006237824 */ /* 0x000fc400078e0203 */
[----:B------:R-:W-:Y:S01]  /*0590*/  IMAD R2, R2, 0x40, R9 ;  /* 0x0000004002027824 */ /* 0x000fe200078e0209 */
[----:B------:R-:W-:Y:S01]  /*05a0*/  @!PT LDS RZ, [RZ] ;  /* 0x00000000fffff984 */ /* 0x000fe20000000800 */
[----:B------:R-:W-:Y:S01]  /*05b0*/  @!PT LDS RZ, [RZ] ;  /* 0x00000000fffff984 */ /* 0x000fe20000000800 */
[----:B------:R-:W-:Y:S01]  /*05c0*/  @!PT LDS RZ, [RZ] ;  /* 0x00000000fffff984 */ /* 0x000fe20000000800 */
[----:B------:R-:W-:Y:S01]  /*05d0*/  LDGSTS.E [R24], desc[UR14][R38.64] ;  /* 0x0000000026187fae */ /* 0x000fe2000b92184e */
[----:B------:R-:W-:Y:S01]  /*05e0*/  IMAD R3, R4, 0xc00, R3 ;  /* 0x00000c0004037824 */ /* 0x000fe200078e0203 */
[----:B------:R-:W-:Y:S01]  /*05f0*/  SHF.R.U32.HI R4, RZ, 0x3, R30 ;  /* 0x00000003ff047819 */ /* 0x000fe2000001161e */
[--C-:B-1---5:R-:W-:Y:S01]  /*0600*/  IMAD.WIDE R34, R35, 0x2, R36.reuse ;  /* 0x0000000223227825 */ /* 0x122fe200078e0224 */
[----:B------:R-:W0:Y:S01]  /*0610*/  LDGDEPBAR ;  /* 0x00000000000079af */ /* 0x000e220000000000 */
[----:B------:R-:W-:Y:S02]  /*0620*/  SGXT.U32 R5, R5, 0x2 ;  /* 0x000000020505781a */ /* 0x000fe40000000000 */
[----:B------:R-:W-:Y:S01]  /*0630*/  VIADD R0, R0, UR8 ;  /* 0x0000000800007c36 */ /* 0x000fe20008000000 */
[----:B------:R-:W-:Y:S01]  /*0640*/  SGXT.U32 R4, R4, 0x1 ;  /* 0x000000010404781a */ /* 0x000fe20000000000 */
[----:B------:R-:W-:-:S03]  /*0650*/  IMAD.WIDE R36, R3, 0x2, R36 ;  /* 0x0000000203247825 */ /* 0x000fc600078e0224 */
[----:B------:R-:W-:Y:S01]  /*0660*/  LDGSTS.E.BYPASS.128 [R0+0x400], desc[UR14][R34.64] ;  /* 0x0040000022007fae */ /* 0x000fe2000b901c4e */
[----:B------:R-:W-:Y:S02]  /*0670*/  VIADD R2, R2, UR8 ;  /* 0x0000000802027c36 */ /* 0x000fe40008000000 */
[----:B------:R-:W-:Y:S02]  /*0680*/  IMAD.SHL.U32 R3, R23, 0x40, RZ ;  /* 0x0000004017037824 */ /* 0x000fe400078e00ff */
[----:B------:R-:W-:Y:S01]  /*0690*/  IMAD.SHL.U32 R6, R21, 0x8, RZ ;  /* 0x0000000815067824 */ /* 0x000fe200078e00ff */
[----:B------:R-:W-:Y:S04]  /*06a0*/  LDGSTS.E.BYPASS.128 [R2+0x400], desc[UR14][R36.64] ;  /* 0x0040000024027fae */ /* 0x000fe8000b901c4e */
[----:B------:R-:W0:Y:S01]  /*06b0*/  LDGDEPBAR ;  /* 0x00000000000079af */ /* 0x000e220000000000 */
[----:B------:R-:W-:-:S02]  /*06c0*/  LOP3.LUT R7, R3, R6, RZ, 0xfc, !PT ;  /* 0x0000000603077212 */ /* 0x000fc400078efcff */
[-C--:B------:R-:W-:Y:S02]  /*06d0*/  LOP3.LUT R3, R23, R5.reuse, RZ, 0x3c, !PT ;  /* 0x0000000517037212 */ /* 0x080fe400078e3cff */
[----:B------:R-:W-:Y:S02]  /*06e0*/  LOP3.LUT R6, R4, R5, RZ, 0x3c, !PT ;  /* 0x0000000504067212 */ /* 0x000fe400078e3cff */
[----:B------:R-:W-:Y:S01]  /*06f0*/  LOP3.LUT R7, R7, 0x7, R30, 0xf8, !PT ;  /* 0x0000000707077812 */ /* 0x000fe200078ef81e */
[----:B------:R-:W-:Y:S01]  /*0700*/  IMAD.SHL.U32 R3, R3, 0x10, RZ ;  /* 0x0000001003037824 */ /* 0x000fe200078e00ff */
[----:B------:R-:W-:Y:S01]  /*0710*/  LOP3.LUT R4, R5, 0x2, R4, 0x1e, !PT ;  /* 0x0000000205047812 */ /* 0x000fe200078e1e04 */
[----:B------:R-:W-:Y:S01]  /*0720*/  IMAD.SHL.U32 R9, R6, 0x10, RZ ;  /* 0x0000001006097824 */ /* 0x000fe200078e00ff */
[----:B------:R-:W-:Y:S01]  /*0730*/  LOP3.LUT R6, R5, 0x2, R23, 0x1e, !PT ;  /* 0x0000000205067812 */ /* 0x000fe200078e1e17 */
[----:B------:R-:W-:Y:S01]  /*0740*/  IMAD.SHL.U32 R28, R7, 0x40, RZ ;  /* 0x00000040071c7824 */ /* 0x000fe200078e00ff */
[----:B------:R-:W-:Y:S01]  /*0750*/  LOP3.LUT R22, R3, R20, RZ, 0xfc, !PT ;  /* 0x0000001403167212 */ /* 0x000fe200078efcff */
[----:B------:R-:W-:-:S02]  /*0760*/  IMAD.SHL.U32 R17, R4, 0x10, RZ ;  /* 0x0000001004117824 */ /* 0x000fc400078e00ff */
[----:B------:R-:W-:Y:S01]  /*0770*/  IMAD.SHL.U32 R5, R6, 0x10, RZ ;  /* 0x0000001006057824 */ /* 0x000fe200078e00ff */
[----:B------:R-:W-:Y:S02]  /*0780*/  LOP3.LUT R3, R28, R9, RZ, 0xfc, !PT ;  /* 0x000000091c037212 */ /* 0x000fe400078efcff */
[----:B------:R-:W-:Y:S02]  /*0790*/  LOP3.LUT R28, R17, R28, RZ, 0xfc, !PT ;  /* 0x0000001c111c7212 */ /* 0x000fe400078efcff */
[----:B------:R-:W-:Y:S01]  /*07a0*/  LOP3.LUT R20, R5, R20, RZ, 0xfc, !PT ;  /* 0x0000001405147212 */ /* 0x000fe200078efcff */
[----:B------:R-:W-:-:S04]  /*07b0*/  DEPBAR.LE SB0, 0x0 ;  /* 0x000080000000791a */ /* 0x000fc80000000000 */
[----:B------:R-:W-:Y:S06]  /*07c0*/  BAR.SYNC.DEFER_BLOCKING 0x0 ;  /* 0x0000000000007b1d */ /* 0x000fec0000010000 */
[----:B------:R-:W-:Y:S04]  /*07d0*/  LDSM.16.M88.4 R8, [R22+UR8] ;  /* 0x000000081608783b */ /* 0x000fe80008000200 */
[----:B------:R-:W1:Y:S04]  /*07e0*/  LDSM.16.M88.4 R12, [R3+UR8+0x400] ;  /* 0x00040008030c783b */ /* 0x000e680008000200 */
[----:B------:R-:W-:Y:S01]  /*07f0*/  LDSM.16.M88.4 R16, [R28+UR8+0x400] ;  /* 0x000400081c10783b */ /* 0x000fe20008000200 */
[----:B-1----:R-:W-:Y:S06]  /*0800*/  HMMA.16816.F32.BF16 R4, R8, R12, RZ ;  /* 0x0000000c0804723c */ /* 0x002fec00000418ff */
[----:B------:R-:W-:Y:S01]  /*0810*/  HMMA.16816.F32.BF16 R8, R8, R14, RZ ;  /* 0x0000000e0808723c */ /* 0x000fe200000418ff */
[----:B------:R-:W1:Y:S01]  /*0820*/  LDSM.16.M88.4 R12, [R20+UR8] ;  /* 0x00000008140c783b */ /* 0x000e620008000200 */
[----:B------:R-:W-:Y:S06]  /*0830*/  BAR.SYNC.DEFER_BLOCKING 0x0 ;  /* 0x0000000000007b1d */ /* 0x000fec0000010000 */
[----:B------:R-:W-:Y:S01]  /*0840*/  @!PT LDS RZ, [RZ] ;  /* 0x00000000fffff984 */ /* 0x000fe20000000800 */
[----:B------:R-:W-:Y:S01]  /*0850*/  @!PT LDS RZ, [RZ] ;  /* 0x00000000fffff984 */ /* 0x000fe20000000800 */
[----:B------:R-:W-:Y:S01]  /*0860*/  @!PT LDS RZ, [RZ] ;  /* 0x00000000fffff984 */ /* 0x000fe20000000800 */
[----:B------:R-:W-:Y:S04]  /*0870*/  LDGSTS.E [R24], desc[UR14][R38.64+0x40] ;  /* 0x0000004026187fae */ /* 0x000fe8000b92184e */
[----:B------:R-:W0:Y:S04]  /*0880*/  LDGDEPBAR ;  /* 0x00000000000079af */ /* 0x000e280000000000 */
[----:B------:R3:W-:Y:S04]  /*0890*/  LDGSTS.E.BYPASS.128 [R0+0x400], desc[UR14][R34.64+0x40] ;  /* 0x0040004022007fae */ /* 0x0007e8000b901c4e */
[----:B------:R4:W-:Y:S01]  /*08a0*/  LDGSTS.E.BYPASS.128 [R2+0x400], desc[UR14][R36.64+0x40] ;  /* 0x0040004024027fae */ /* 0x0009e2000b901c4e */
[----:B-1----:R-:W-:Y:S03]  /*08b0*/  HMMA.16816.F32.BF16 R4, R12, R16, R4 ;  /* 0x000000100c04723c */ /* 0x002fe60000041804 */
[----:B------:R-:W0:Y:S03]  /*08c0*/  LDGDEPBAR ;  /* 0x00000000000079af */ /* 0x000e260000000000 */
[----:B------:R-:W-:Y:S01]  /*08d0*/  HMMA.16816.F32.BF16 R8, R12, R18, R8 ;  /* 0x000000120c08723c */ /* 0x000fe20000041808 */
[----:B---3--:R-:W-:-:S05]  /*08e0*/  IADD3 R34, P1, R34, 0x80, RZ ;  /* 0x0000008022227810 */ /* 0x008fca0007f3e0ff */
[----:B------:R-:W-:Y:S01]  /*08f0*/  IMAD.X R31, RZ, RZ, R35, P1 ;  /* 0x000000ffff1f7224 */ /* 0x000fe200008e0623 */
[C---:B------:R-:W-:Y:S02]  /*0900*/  LOP3.LUT R13, R30.reuse, 0xf, RZ, 0xc0, !PT ;  /* 0x0000000f1e0d7812 */ /* 0x040fe400078ec0ff */
[----:B------:R-:W-:-:S03]  /*0910*/  LOP3.LUT R30, R30, 0x1f, RZ, 0xc0, !PT ;  /* 0x0000001f1e1e7812 */ /* 0x000fc600078ec0ff */
[----:B------:R-:W-:Y:S01]  /*0920*/  IMAD.WIDE.U32 R12, R13, 0x4, R32 ;  /* 0x000000040d0c7825 */ /* 0x000fe200078e0020 */
[----:B------:R-:W-:Y:S02]  /*0930*/  IADD3 R32, P0, R36, 0x80, RZ ;  /* 0x0000008024207810 */ /* 0x000fe40007f1e0ff */
[----:B----4-:R-:W-:-:S03]  /*0940*/  IADD3 R36, P2, R12, 0x80, RZ ;  /* 0x000000800c247810 */ /* 0x010fc60007f5e0ff */
[----:B------:R-:W-:Y:S01]  /*0950*/  IMAD.X R29, RZ, RZ, R37, P0 ;  /* 0x000000ffff1d7224 */ /* 0x000fe200000e0625 */
[----:B------:R-:W-:-:S04]  /*0960*/  DEPBAR.LE SB0, 0x0 ;  /* 0x000080000000791a */ /* 0x000fc80000000000 */
[----:B------:R-:W-:Y:S01]  /*0970*/  BAR.SYNC.DEFER_BLOCKING 0x0 ;  /* 0x0000000000007b1d */ /* 0x000fe20000010000 */
[----:B------:R-:W-:-:S05]  /*0980*/  IMAD.X R33, RZ, RZ, R13, P2 ;  /* 0x000000ffff217224 */ /* 0x000fca00010e060d */
[----:B------:R2:W1:Y:S04]  /*0990*/  LDSM.16.M88.4 R12, [R22+UR8] ;  /* 0x00000008160c783b */ /* 0x0004680008000200 */
[----:B-1----:R2:W3:Y:S02]  /*09a0*/  LDSM.16.M88.4 R16, [R3+UR8+0x400] ;  /* 0x000400080310783b */ /* 0x0024e40008000200 */
.L_x_0:
[----:B-123--:R-:W-:Y:S01]  /*09b0*/  HMMA.16816.F32.BF16 R4, R12, R16, R4 ;  /* 0x000000100c04723c */ /* 0x00efe20000041804 */
[----:B------:R-:W-:Y:S01]  /*09c0*/  UISETP.GE.U32.AND UP1, UPT, UR4, 0xbe0, UPT ;  /* 0x00000be00400788c */ /* 0x000fe2000bf26070 */
[----:B------:R-:W-:Y:S01]  /*09d0*/  IMAD.MOV.U32 R37, RZ, RZ, R33 ;  /* 0x000000ffff257224 */ /* 0x000fe200078e0021 */
[----:B------:R-:W-:Y:S01]  /*09e0*/  UIADD3 UR4, UR4, 0x20, URZ ;  /* 0x0000002004047890 */ /* 0x000fe2000fffe03f */
[----:B------:R-:W-:Y:S01]  /*09f0*/  IMAD.MOV.U32 R38, RZ, RZ, R34 ;  /* 0x000000ffff267224 */ /* 0x000fe200078e0022 */
[----:B------:R-:W-:Y:S01]  /*0a00*/  IADD3 R34, P1, R34, 0x40, RZ ;  /* 0x0000004022227810 */ /* 0x000fe20007f3e0ff */
[----:B------:R-:W-:Y:S01]  /*0a10*/  HMMA.16816.F32.BF16 R8, R12, R18, R8 ;  /* 0x000000120c08723c */ /* 0x000fe20000041808 */
[----:B------:R-:W-:Y:S01]  /*0a20*/  LDSM.16.M88.4 R12, [R20+UR8] ;  /* 0x00000008140c783b */ /* 0x000fe20008000200 */
[----:B------:R-:W-:Y:S01]  /*0a30*/  PLOP3.LUT P3, PT, PT, PT, UP1, 0x80, 0x0 ;  /* 0x000000000000781c */ /* 0x000fe20003f6f018 */
[--C-:B------:R-:W-:Y:S02]  /*0a40*/  IMAD.MOV.U32 R39, RZ, RZ, R31.reuse ;  /* 0x000000ffff277224 */ /* 0x100fe400078e001f */
[----:B------:R-:W1:Y:S01]  /*0a50*/  LDSM.16.M88.4 R16, [R28+UR8+0x400] ;  /* 0x000400081c10783b */ /* 0x000e620008000200 */
[----:B------:R-:W-:Y:S01]  /*0a60*/  IMAD.X R31, RZ, RZ, R31, P1 ;  /* 0x000000ffff1f7224 */ /* 0x000fe200008e061f */
[----:B------:R-:W-:Y:S08]  /*0a70*/  BAR.SYNC.DEFER_BLOCKING 0x0 ;  /* 0x0000000000007b1d */ /* 0x000ff00000010000 */
[----:B------:R-:W-:Y:S01]  /*0a80*/  @!PT LDS RZ, [RZ] ;  /* 0x00000000fffff984 */ /* 0x000fe20000000800 */
[----:B------:R-:W-:Y:S01]  /*0a90*/  @!PT LDS RZ, [RZ] ;  /* 0x00000000fffff984 */ /* 0x000fe20000000800 */
[----:B------:R-:W-:Y:S01]  /*0aa0*/  @!PT LDS RZ, [RZ] ;  /* 0x00000000fffff984 */ /* 0x000fe20000000800 */
[----:B------:R2:W-:Y:S04]  /*0ab0*/  LDGSTS.E [R24], desc[UR14][R36.64], !P3 ;  /* 0x0000000024187fae */ /* 0x0005e8000d92184e */
[----:B------:R-:W0:Y:S04]  /*0ac0*/  LDGDEPBAR ;  /* 0x00000000000079af */ /* 0x000e280000000000 */
[----:B------:R3:W-:Y:S01]  /*0ad0*/  LDGSTS.E.BYPASS.128 [R0+0x400], desc[UR14][R38.64], !P3 ;  /* 0x0040000026007fae */ /* 0x0007e2000d901c4e */
[----:B--2---:R-:W-:Y:S01]  /*0ae0*/  IADD3 R36, P2, R36, 0x40, RZ ;  /* 0x0000004024247810 */ /* 0x004fe20007f5e0ff */
[----:B-1----:R-:W-:Y:S04]  /*0af0*/  HMMA.16816.F32.BF16 R4, R12, R16, R4 ;  /* 0x000000100c04723c */ /* 0x002fe80000041804 */
[----:B------:R-:W-:-:S02]  /*0b00*/  IMAD.X R33, RZ, RZ, R33, P2 ;  /* 0x000000ffff217224 */ /* 0x000fc400010e0621 */
[----:B------:R-:W-:Y:S01]  /*0b10*/  HMMA.16816.F32.BF16 R8, R12, R18, R8 ;  /* 0x000000120c08723c */ /* 0x000fe20000041808 */
[----:B---3--:R-:W-:Y:S01]  /*0b20*/  IMAD.MOV.U32 R38, RZ, RZ, R32 ;  /* 0x000000ffff267224 */ /* 0x008fe200078e0020 */
[----:B------:R-:W-:Y:S01]  /*0b30*/  IADD3 R32, P0, R32, 0x40, RZ ;  /* 0x0000004020207810 */ /* 0x000fe20007f1e0ff */
[----:B------:R-:W-:-:S04]  /*0b40*/  IMAD.MOV.U32 R39, RZ, RZ, R29 ;  /* 0x000000ffff277224 */ /* 0x000fc800078e001d */
[----:B------:R-:W-:Y:S01]  /*0b50*/  IMAD.X R29, RZ, RZ, R29, P0 ;  /* 0x000000ffff1d7224 */ /* 0x000fe200000e061d */
[----:B------:R1:W-:Y:S04]  /*0b60*/  LDGSTS.E.BYPASS.128 [R2+0x400], desc[UR14][R38.64], !P3 ;  /* 0x0040000026027fae */ /* 0x0003e8000d901c4e */
[----:B------:R-:W0:Y:S01]  /*0b70*/  LDGDEPBAR ;  /* 0x00000000000079af */ /* 0x000e220000000000 */
[----:B------:R-:W-:-:S04]  /*0b80*/  DEPBAR.LE SB0, 0x0 ;  /* 0x000080000000791a */ /* 0x000fc80000000000 */
[----:B------:R-:W-:Y:S06]  /*0b90*/  BAR.SYNC.DEFER_BLOCKING 0x0 ;  /* 0x0000000000007b1d */ /* 0x000fec0000010000 */
[----:B------:R1:W2:Y:S04]  /*0ba0*/  LDSM.16.M88.4 R12, [R22+UR8] ;  /* 0x00000008160c783b */ /* 0x0002a80008000200 */
[----:B------:R1:W3:Y:S01]  /*0bb0*/  LDSM.16.M88.4 R16, [R3+UR8+0x400] ;  /* 0x000400080310783b */ /* 0x0002e20008000200 */
[----:B------:R-:W-:Y:S05]  /*0bc0*/  @!P3 BRA `(.L_x_0) ;  /* 0xfffffffc0078b947 */ /* 0x000fea000383ffff */
[----:B------:R-:W-:Y:S01]  /*0bd0*/  IABS R0, UR13 ;  /* 0x0000000d00007c13 */ /* 0x000fe20008000000 */
[----:B------:R-:W-:Y:S01]  /*0be0*/  UISETP.GE.AND UP2, UPT, UR13, URZ, UPT ;  /* 0x0000003f0d00728c */ /* 0x000fe2000bf46270 */
[----:B------:R-:W-:-:S04]  /*0bf0*/  DEPBAR.LE SB0, 0x0 ;  /* 0x000080000000791a */ /* 0x000fc80000000000 */
[----:B------:R-:W-:Y:S01]  /*0c00*/  R2UR UR10, R0 ;  /* 0x00000000000a72ca */ /* 0x000fe200000e0000 */
[C---:B-1----:R-:W-:Y:S01]  /*0c10*/  IMAD.SHL.U32 R3, R21.reuse, 0x8, RZ ;  /* 0x0000000815037824 */ /* 0x042fe200078e00ff */
[----:B------:R-:W-:Y:S01]  /*0c20*/  SHF.R.U32.HI R30, RZ, 0x2, R30 ;  /* 0x00000002ff1e7819 */ /* 0x000fe2000001161e */
[----:B------:R-:W-:Y:S01]  /*0c30*/  IMAD.SHL.U32 R0, R21, 0x2, RZ ;  /* 0x0000000215007824 */ /* 0x000fe200078e00ff */
[----:B------:R-:W-:Y:S01]  /*0c40*/  F2FP.BF16.F32.PACK_AB R4, R5, R4 ;  /* 0x000000040504723e */ /* 0x000fe200000010ff */
[----:B------:R-:W-:Y:S01]  /*0c50*/  IMAD.U32 R2, RZ, RZ, UR12 ;  /* 0x0000000cff027e24 */ /* 0x000fe2000f8e00ff */
[----:B------:R-:W-:Y:S02]  /*0c60*/  LOP3.LUT R3, R3, 0x6, R26, 0xf8, !PT ;  /* 0x0000000603037812 */ /* 0x000fe400078ef81a */
[----:B------:R-:W-:Y:S02]  /*0c70*/  F2FP.BF16.F32.PACK_AB R6, R7, R6 ;  /* 0x000000060706723e */ /* 0x000fe400000010ff */
[----:B------:R-:W-:Y:S01]  /*0c80*/  F2FP.BF16.F32.PACK_AB R8, R9, R8 ;  /* 0x000000080908723e */ /* 0x000fe200000010ff */
[----:B------:R-:W-:Y:S01]  /*0c90*/  IMAD R3, R30, 0x88, R3 ;  /* 0x000000881e037824 */ /* 0x000fe200078e0203 */
[----:B------:R-:W-:Y:S01]  /*0ca0*/  F2FP.BF16.F32.PACK_AB R10, R11, R10 ;  /* 0x0000000a0b0a723e */ /* 0x000fe200000010ff */
[----:B------:R-:W-:Y:S01]  /*0cb0*/  UIMAD.WIDE.U32 UR4, UR9, UR10, URZ ;  /* 0x0000000a090472a5 */ /* 0x000fe2000f8e003f */
[----:B------:R-:W-:-:S02]  /*0cc0*/  LOP3.LUT R23, R0, R23, RZ, 0xfc, !PT ;  /* 0x0000001700177212 */ /* 0x000fc400078efcff */
[----:B------:R-:W-:Y:S01]  /*0cd0*/  LEA R3, R3, UR8, 0x1 ;  /* 0x0000000803037c11 */ /* 0x000fe2000f8e08ff */
[----:B------:R-:W-:Y:S01]  /*0ce0*/  UIMAD UR5, UR5, UR11, UR10 ;  /* 0x0000000b050572a4 */ /* 0x000fe2000f8e020a */
[----:B------:R-:W-:Y:S01]  /*0cf0*/  BAR.SYNC.DEFER_BLOCKING 0x0 ;  /* 0x0000000000007b1d */ /* 0x000fe20000010000 */
[----:B------:R-:W-:Y:S02]  /*0d00*/  LOP3.LUT R0, R27, 0x78, RZ, 0xc0, !PT ;  /* 0x000000781b007812 */ /* 0x000fe400078ec0ff */
[----:B------:R-:W-:Y:S01]  /*0d10*/  UISETP.GT.U32.AND UP1, UPT, UR16, UR5, UPT ;  /* 0x000000051000728c */ /* 0x000fe2000bf24070 */
[----:B------:R-:W-:Y:S02]  /*0d20*/  LOP3.LUT R27, R2, 0x78, R27, 0xf8, !PT ;  /* 0x00000078021b7812 */ /* 0x000fe400078ef81b */
[----:B------:R-:W-:-:S05]  /*0d30*/  IMAD R0, R23, 0x88, R0 ;  /* 0x0000008817007824 */ /* 0x000fca00078e0200 */
[----:B------:R-:W-:-:S03]  /*0d40*/  LEA R0, R0, UR8, 0x1 ;  /* 0x0000000800007c11 */ /* 0x000fc6000f8e08ff */
[----:B------:R-:W-:-:S04]  /*0d50*/  @!UP1 UIADD3 UR5, UR5, -UR16, URZ ;  /* 0x8000001005059290 */ /* 0x000fc8000fffe03f */
[----:B------:R-:W-:Y:S01]  /*0d60*/  UISETP.GT.U32.AND UP1, UPT, UR16, UR5, UPT ;  /* 0x000000051000728c */ /* 0x000fe2000bf24070 */
[----:B------:R1:W-:Y:S04]  /*0d70*/  STS [R3], R4 ;  /* 0x0000000403007388 */ /* 0x0003e80000000800 */
[----:B------:R1:W-:Y:S06]  /*0d80*/  STS [R3+0x880], R6 ;  /* 0x0008800603007388 */ /* 0x0003ec0000000800 */
[----:B------:R-:W-:Y:S01]  /*0d90*/  @!UP1 UIADD3 UR5, UR5, -UR16, URZ ;  /* 0x8000001005059290 */ /* 0x000fe2000fffe03f */
[----:B------:R1:W-:Y:S03]  /*0da0*/  STS [R3+0x80], R8 ;  /* 0x0000800803007388 */ /* 0x0003e60000000800 */
[----:B------:R-:W-:Y:S01]  /*0db0*/  @!UP2 UIADD3 UR5, -UR5, URZ, URZ ;  /* 0x0000003f0505a290 */ /* 0x000fe2000fffe13f */
[----:B------:R1:W-:Y:S03]  /*0dc0*/  STS [R3+0x900], R10 ;  /* 0x0009000a03007388 */ /* 0x0003e60000000800 */
[----:B------:R-:W-:-:S04]  /*0dd0*/  USEL UR5, UR7, UR5, !UP0 ;  /* 0x0000000507057287 */ /* 0x000fc8000c000000 */
[----:B------:R-:W-:-:S04]  /*0de0*/  ULEA UR5, UR6, UR5, 0x3 ;  /* 0x0000000506057291 */ /* 0x000fc8000f8e183f */
[----:B------:R-:W-:-:S06]  /*0df0*/  USHF.L.U32 UR5, UR5, 0x4, URZ ;  /* 0x0000000405057899 */ /* 0x000fcc000800063f */
[----:B------:R-:W-:Y:S01]  /*0e00*/  LOP3.LUT R25, R25, UR5, RZ, 0xfc, !PT ;  /* 0x0000000519197c12 */ /* 0x000fe2000f8efcff */
[----:B------:R-:W-:Y:S03]  /*0e10*/  BAR.SYNC.DEFER_BLOCKING 0x0 ;  /* 0x0000000000007b1d */ /* 0x000fe60000010000 */
[----:B------:R-:W-:-:S04]  /*0e20*/  ISETP.GE.AND P0, PT, R25, 0x1, PT ;  /* 0x000000011900780c */ /* 0x000fc80003f06270 */
[----:B------:R-:W-:-:S13]  /*0e30*/  ISETP.LT.AND P0, PT, R27, 0xc00, !P0 ;  /* 0x00000c001b00780c */ /* 0x000fda0004701270 */
[----:B-1----:R-:W-:Y:S05]  /*0e40*/  @!P0 EXIT ;  /* 0x000000000000894d */ /* 0x002fea0003800000 */
[----:B------:R-:W1:Y:S01]  /*0e50*/  LDS.128 R4, [R0] ;  /* 0x0000000000047984 */ /* 0x000e620000000c00 */
[----:B------:R-:W2:Y:S02]  /*0e60*/  LDC.64 R2, c[0x0][0x220] ;  /* 0x00008800ff027b82 */ /* 0x000ea40000000a00 */
[----:B--2---:R-:W-:-:S05]  /*0e70*/  IMAD.WIDE R2, R27, 0x2, R2 ;  /* 0x000000021b027825 */ /* 0x004fca00078e0202 */
[----:B-1----:R-:W-:Y:S01]  /*0e80*/  STG.E.128 desc[UR14][R2.64], R4 ;  /* 0x0000000402007986 */ /* 0x002fe2000c101d0e */
[----:B------:R-:W-:Y:S05]  /*0e90*/  EXIT ;  /* 0x000000000000794d */ /* 0x000fea0003800000 */
.L_x_1:
[----:B------:R-:W-:-:S00]  /*0ea0*/  BRA `(.L_x_1) ;  /* 0xfffffffc00fc7947 */ /* 0x000fc0000383ffff */
[----:B------:R-:W-:-:S00]  /*0eb0*/  NOP ;  /* 0x0000000000007918 */ /* 0x000fc00000000000 */
        /* <DEDUP_REMOVED lines=12> */
.L_x_2:


//--------------------- .nv.shared.triton_mm      --------------------------
	.section	.nv.shared.triton_mm,"aw",@nobits
	.sectionflags	@""
	.align	16
	.zero		1024


//--------------------- .nv.constant0.triton_mm   --------------------------
	.section	.nv.constant0.triton_mm,"a",@progbits
	.sectionflags	@""
	.align	4
.nv.constant0.triton_mm:
	.zero		552
